//
// Generated by NVIDIA NVVM Compiler
//
// Compiler Build ID: CL-36424714
// Cuda compilation tools, release 13.0, V13.0.88
// Based on NVVM 20.0.0
//

.version 9.0
.target sm_100
.address_size 64

	// .globl	_Z4mmttPKfS0_Pfiii
// _ZZ4mmttPKfS0_PfiiiE2As has been demoted
// _ZZ4mmttPKfS0_PfiiiE2Bs has been demoted

.visible .entry _Z4mmttPKfS0_Pfiii(
	.param .u64 .ptr .align 1 _Z4mmttPKfS0_Pfiii_param_0,
	.param .u64 .ptr .align 1 _Z4mmttPKfS0_Pfiii_param_1,
	.param .u64 .ptr .align 1 _Z4mmttPKfS0_Pfiii_param_2,
	.param .u32 _Z4mmttPKfS0_Pfiii_param_3,
	.param .u32 _Z4mmttPKfS0_Pfiii_param_4,
	.param .u32 _Z4mmttPKfS0_Pfiii_param_5
)
{
	.reg .pred 	%p<10>;
	.reg .b32 	%r<105>;
	.reg .b32 	%f<368>;
	.reg .b64 	%rd<40>;
	// demoted variable
	.shared .align 4 .b8 _ZZ4mmttPKfS0_PfiiiE2As[1024];
	// demoted variable
	.shared .align 4 .b8 _ZZ4mmttPKfS0_PfiiiE2Bs[1024];
	ld.param.u32 	%r30, [_Z4mmttPKfS0_Pfiii_param_3];
	ld.param.u32 	%r33, [_Z4mmttPKfS0_Pfiii_param_4];
	mov.u32 	%r34, %ntid.x;
	mov.u32 	%r35, %ctaid.x;
	mov.u32 	%r1, %tid.x;
	mad.lo.s32 	%r2, %r34, %r35, %r1;
	mov.u32 	%r36, %ntid.y;
	mov.u32 	%r37, %ctaid.y;
	mov.u32 	%r3, %tid.y;
	mad.lo.s32 	%r38, %r36, %r37, %r3;
	setp.ge.s32 	%p1, %r2, %r30;
	setp.ge.s32 	%p2, %r38, %r33;
	or.pred  	%p3, %p1, %p2;
	@%p3 bra 	$L__BB0_11;
	ld.param.u32 	%r90, [_Z4mmttPKfS0_Pfiii_param_5];
	setp.lt.s32 	%p4, %r90, 1;
	mov.f32 	%f367, 0f00000000;
	@%p4 bra 	$L__BB0_10;
	ld.param.u32 	%r91, [_Z4mmttPKfS0_Pfiii_param_5];
	mad.lo.s32 	%r97, %r91, %r38, %r1;
	add.s32 	%r40, %r91, -1;
	shr.u32 	%r41, %r40, 4;
	add.s32 	%r6, %r41, 1;
	setp.lt.u32 	%p5, %r91, 49;
	mov.f32 	%f367, 0f00000000;
	mov.b32 	%r103, 0;
	@%p5 bra 	$L__BB0_5;
	add.s32 	%r43, %r3, 16;
	mad.lo.s32 	%r101, %r30, %r43, %r2;
	add.s32 	%r44, %r3, 32;
	mad.lo.s32 	%r100, %r30, %r44, %r2;
	add.s32 	%r45, %r3, 48;
	mad.lo.s32 	%r99, %r30, %r45, %r2;
	mad.lo.s32 	%r98, %r3, %r30, %r2;
	and.b32  	%r46, %r6, 536870908;
	neg.s32 	%r96, %r46;
	mov.f32 	%f367, 0f00000000;
	mov.b32 	%r103, 0;
$L__BB0_4:
	.pragma "nounroll";
	ld.param.u64 	%rd36, [_Z4mmttPKfS0_Pfiii_param_1];
	ld.param.u64 	%rd33, [_Z4mmttPKfS0_Pfiii_param_0];
	mul.wide.s32 	%rd4, %r97, 4;
	cvta.to.global.u64 	%rd5, %rd36;
	add.s64 	%rd6, %rd5, %rd4;
	cvta.to.global.u64 	%rd7, %rd33;
	mul.wide.s32 	%rd8, %r98, 4;
	add.s64 	%rd9, %rd7, %rd8;
	ld.global.f32 	%f14, [%rd9];
	shl.b32 	%r47, %r3, 6;
	mov.u32 	%r48, _ZZ4mmttPKfS0_PfiiiE2As;
	shl.b32 	%r50, %r1, 2;
	add.s32 	%r51, %r48, %r50;
	add.s32 	%r52, %r51, %r47;
	st.shared.f32 	[%r52], %f14;
	ld.global.f32 	%f15, [%rd6];
	mov.u32 	%r53, _ZZ4mmttPKfS0_PfiiiE2Bs;
	add.s32 	%r54, %r53, %r47;
	add.s32 	%r55, %r54, %r50;
	st.shared.f32 	[%r55], %f15;
	bar.sync 	0;
	ld.shared.f32 	%f16, [%r51];
	ld.shared.f32 	%f17, [%r54];
	fma.rn.f32 	%f18, %f16, %f17, %f367;
	ld.shared.f32 	%f19, [%r51+64];
	ld.shared.f32 	%f20, [%r54+4];
	fma.rn.f32 	%f21, %f19, %f20, %f18;
	ld.shared.f32 	%f22, [%r51+128];
	ld.shared.f32 	%f23, [%r54+8];
	fma.rn.f32 	%f24, %f22, %f23, %f21;
	ld.shared.f32 	%f25, [%r51+192];
	ld.shared.f32 	%f26, [%r54+12];
	fma.rn.f32 	%f27, %f25, %f26, %f24;
	ld.shared.f32 	%f28, [%r51+256];
	ld.shared.f32 	%f29, [%r54+16];
	fma.rn.f32 	%f30, %f28, %f29, %f27;
	ld.shared.f32 	%f31, [%r51+320];
	ld.shared.f32 	%f32, [%r54+20];
	fma.rn.f32 	%f33, %f31, %f32, %f30;
	ld.shared.f32 	%f34, [%r51+384];
	ld.shared.f32 	%f35, [%r54+24];
	fma.rn.f32 	%f36, %f34, %f35, %f33;
	ld.shared.f32 	%f37, [%r51+448];
	ld.shared.f32 	%f38, [%r54+28];
	fma.rn.f32 	%f39, %f37, %f38, %f36;
	ld.shared.f32 	%f40, [%r51+512];
	ld.shared.f32 	%f41, [%r54+32];
	fma.rn.f32 	%f42, %f40, %f41, %f39;
	ld.shared.f32 	%f43, [%r51+576];
	ld.shared.f32 	%f44, [%r54+36];
	fma.rn.f32 	%f45, %f43, %f44, %f42;
	ld.shared.f32 	%f46, [%r51+640];
	ld.shared.f32 	%f47, [%r54+40];
	fma.rn.f32 	%f48, %f46, %f47, %f45;
	ld.shared.f32 	%f49, [%r51+704];
	ld.shared.f32 	%f50, [%r54+44];
	fma.rn.f32 	%f51, %f49, %f50, %f48;
	ld.shared.f32 	%f52, [%r51+768];
	ld.shared.f32 	%f53, [%r54+48];
	fma.rn.f32 	%f54, %f52, %f53, %f51;
	ld.shared.f32 	%f55, [%r51+832];
	ld.shared.f32 	%f56, [%r54+52];
	fma.rn.f32 	%f57, %f55, %f56, %f54;
	ld.shared.f32 	%f58, [%r51+896];
	ld.shared.f32 	%f59, [%r54+56];
	fma.rn.f32 	%f60, %f58, %f59, %f57;
	ld.shared.f32 	%f61, [%r51+960];
	ld.shared.f32 	%f62, [%r54+60];
	fma.rn.f32 	%f63, %f61, %f62, %f60;
	bar.sync 	0;
	mul.wide.s32 	%rd10, %r101, 4;
	add.s64 	%rd11, %rd7, %rd10;
	ld.global.f32 	%f64, [%rd11];
	st.shared.f32 	[%r52], %f64;
	ld.global.f32 	%f65, [%rd6+64];
	st.shared.f32 	[%r55], %f65;
	bar.sync 	0;
	ld.shared.f32 	%f66, [%r51];
	ld.shared.f32 	%f67, [%r54];
	fma.rn.f32 	%f68, %f66, %f67, %f63;
	ld.shared.f32 	%f69, [%r51+64];
	ld.shared.f32 	%f70, [%r54+4];
	fma.rn.f32 	%f71, %f69, %f70, %f68;
	ld.shared.f32 	%f72, [%r51+128];
	ld.shared.f32 	%f73, [%r54+8];
	fma.rn.f32 	%f74, %f72, %f73, %f71;
	ld.shared.f32 	%f75, [%r51+192];
	ld.shared.f32 	%f76, [%r54+12];
	fma.rn.f32 	%f77, %f75, %f76, %f74;
	ld.shared.f32 	%f78, [%r51+256];
	ld.shared.f32 	%f79, [%r54+16];
	fma.rn.f32 	%f80, %f78, %f79, %f77;
	ld.shared.f32 	%f81, [%r51+320];
	ld.shared.f32 	%f82, [%r54+20];
	fma.rn.f32 	%f83, %f81, %f82, %f80;
	ld.shared.f32 	%f84, [%r51+384];
	ld.shared.f32 	%f85, [%r54+24];
	fma.rn.f32 	%f86, %f84, %f85, %f83;
	ld.shared.f32 	%f87, [%r51+448];
	ld.shared.f32 	%f88, [%r54+28];
	fma.rn.f32 	%f89, %f87, %f88, %f86;
	ld.shared.f32 	%f90, [%r51+512];
	ld.shared.f32 	%f91, [%r54+32];
	fma.rn.f32 	%f92, %f90, %f91, %f89;
	ld.shared.f32 	%f93, [%r51+576];
	ld.shared.f32 	%f94, [%r54+36];
	fma.rn.f32 	%f95, %f93, %f94, %f92;
	ld.shared.f32 	%f96, [%r51+640];
	ld.shared.f32 	%f97, [%r54+40];
	fma.rn.f32 	%f98, %f96, %f97, %f95;
	ld.shared.f32 	%f99, [%r51+704];
	ld.shared.f32 	%f100, [%r54+44];
	fma.rn.f32 	%f101, %f99, %f100, %f98;
	ld.shared.f32 	%f102, [%r51+768];
	ld.shared.f32 	%f103, [%r54+48];
	fma.rn.f32 	%f104, %f102, %f103, %f101;
	ld.shared.f32 	%f105, [%r51+832];
	ld.shared.f32 	%f106, [%r54+52];
	fma.rn.f32 	%f107, %f105, %f106, %f104;
	ld.shared.f32 	%f108, [%r51+896];
	ld.shared.f32 	%f109, [%r54+56];
	fma.rn.f32 	%f110, %f108, %f109, %f107;
	ld.shared.f32 	%f111, [%r51+960];
	ld.shared.f32 	%f112, [%r54+60];
	fma.rn.f32 	%f113, %f111, %f112, %f110;
	bar.sync 	0;
	mul.wide.s32 	%rd12, %r100, 4;
	add.s64 	%rd13, %rd7, %rd12;
	ld.global.f32 	%f114, [%rd13];
	st.shared.f32 	[%r52], %f114;
	ld.global.f32 	%f115, [%rd6+128];
	st.shared.f32 	[%r55], %f115;
	bar.sync 	0;
	ld.shared.f32 	%f116, [%r51];
	ld.shared.f32 	%f117, [%r54];
	fma.rn.f32 	%f118, %f116, %f117, %f113;
	ld.shared.f32 	%f119, [%r51+64];
	ld.shared.f32 	%f120, [%r54+4];
	fma.rn.f32 	%f121, %f119, %f120, %f118;
	ld.shared.f32 	%f122, [%r51+128];
	ld.shared.f32 	%f123, [%r54+8];
	fma.rn.f32 	%f124, %f122, %f123, %f121;
	ld.shared.f32 	%f125, [%r51+192];
	ld.shared.f32 	%f126, [%r54+12];
	fma.rn.f32 	%f127, %f125, %f126, %f124;
	ld.shared.f32 	%f128, [%r51+256];
	ld.shared.f32 	%f129, [%r54+16];
	fma.rn.f32 	%f130, %f128, %f129, %f127;
	ld.shared.f32 	%f131, [%r51+320];
	ld.shared.f32 	%f132, [%r54+20];
	fma.rn.f32 	%f133, %f131, %f132, %f130;
	ld.shared.f32 	%f134, [%r51+384];
	ld.shared.f32 	%f135, [%r54+24];
	fma.rn.f32 	%f136, %f134, %f135, %f133;
	ld.shared.f32 	%f137, [%r51+448];
	ld.shared.f32 	%f138, [%r54+28];
	fma.rn.f32 	%f139, %f137, %f138, %f136;
	ld.shared.f32 	%f140, [%r51+512];
	ld.shared.f32 	%f141, [%r54+32];
	fma.rn.f32 	%f142, %f140, %f141, %f139;
	ld.shared.f32 	%f143, [%r51+576];
	ld.shared.f32 	%f144, [%r54+36];
	fma.rn.f32 	%f145, %f143, %f144, %f142;
	ld.shared.f32 	%f146, [%r51+640];
	ld.shared.f32 	%f147, [%r54+40];
	fma.rn.f32 	%f148, %f146, %f147, %f145;
	ld.shared.f32 	%f149, [%r51+704];
	ld.shared.f32 	%f150, [%r54+44];
	fma.rn.f32 	%f151, %f149, %f150, %f148;
	ld.shared.f32 	%f152, [%r51+768];
	ld.shared.f32 	%f153, [%r54+48];
	fma.rn.f32 	%f154, %f152, %f153, %f151;
	ld.shared.f32 	%f155, [%r51+832];
	ld.shared.f32 	%f156, [%r54+52];
	fma.rn.f32 	%f157, %f155, %f156, %f154;
	ld.shared.f32 	%f158, [%r51+896];
	ld.shared.f32 	%f159, [%r54+56];
	fma.rn.f32 	%f160, %f158, %f159, %f157;
	ld.shared.f32 	%f161, [%r51+960];
	ld.shared.f32 	%f162, [%r54+60];
	fma.rn.f32 	%f163, %f161, %f162, %f160;
	bar.sync 	0;
	mul.wide.s32 	%rd14, %r99, 4;
	add.s64 	%rd15, %rd7, %rd14;
	ld.global.f32 	%f164, [%rd15];
	st.shared.f32 	[%r52], %f164;
	ld.global.f32 	%f165, [%rd6+192];
	st.shared.f32 	[%r55], %f165;
	bar.sync 	0;
	add.s32 	%r103, %r103, 64;
	ld.shared.f32 	%f166, [%r51];
	ld.shared.f32 	%f167, [%r54];
	fma.rn.f32 	%f168, %f166, %f167, %f163;
	ld.shared.f32 	%f169, [%r51+64];
	ld.shared.f32 	%f170, [%r54+4];
	fma.rn.f32 	%f171, %f169, %f170, %f168;
	ld.shared.f32 	%f172, [%r51+128];
	ld.shared.f32 	%f173, [%r54+8];
	fma.rn.f32 	%f174, %f172, %f173, %f171;
	ld.shared.f32 	%f175, [%r51+192];
	ld.shared.f32 	%f176, [%r54+12];
	fma.rn.f32 	%f177, %f175, %f176, %f174;
	ld.shared.f32 	%f178, [%r51+256];
	ld.shared.f32 	%f179, [%r54+16];
	fma.rn.f32 	%f180, %f178, %f179, %f177;
	ld.shared.f32 	%f181, [%r51+320];
	ld.shared.f32 	%f182, [%r54+20];
	fma.rn.f32 	%f183, %f181, %f182, %f180;
	ld.shared.f32 	%f184, [%r51+384];
	ld.shared.f32 	%f185, [%r54+24];
	fma.rn.f32 	%f186, %f184, %f185, %f183;
	ld.shared.f32 	%f187, [%r51+448];
	ld.shared.f32 	%f188, [%r54+28];
	fma.rn.f32 	%f189, %f187, %f188, %f186;
	ld.shared.f32 	%f190, [%r51+512];
	ld.shared.f32 	%f191, [%r54+32];
	fma.rn.f32 	%f192, %f190, %f191, %f189;
	ld.shared.f32 	%f193, [%r51+576];
	ld.shared.f32 	%f194, [%r54+36];
	fma.rn.f32 	%f195, %f193, %f194, %f192;
	ld.shared.f32 	%f196, [%r51+640];
	ld.shared.f32 	%f197, [%r54+40];
	fma.rn.f32 	%f198, %f196, %f197, %f195;
	ld.shared.f32 	%f199, [%r51+704];
	ld.shared.f32 	%f200, [%r54+44];
	fma.rn.f32 	%f201, %f199, %f200, %f198;
	ld.shared.f32 	%f202, [%r51+768];
	ld.shared.f32 	%f203, [%r54+48];
	fma.rn.f32 	%f204, %f202, %f203, %f201;
	ld.shared.f32 	%f205, [%r51+832];
	ld.shared.f32 	%f206, [%r54+52];
	fma.rn.f32 	%f207, %f205, %f206, %f204;
	ld.shared.f32 	%f208, [%r51+896];
	ld.shared.f32 	%f209, [%r54+56];
	fma.rn.f32 	%f210, %f208, %f209, %f207;
	ld.shared.f32 	%f211, [%r51+960];
	ld.shared.f32 	%f212, [%r54+60];
	fma.rn.f32 	%f367, %f211, %f212, %f210;
	bar.sync 	0;
	shl.b32 	%r56, %r30, 6;
	add.s32 	%r101, %r101, %r56;
	add.s32 	%r100, %r100, %r56;
	add.s32 	%r99, %r99, %r56;
	add.s32 	%r98, %r98, %r56;
	add.s32 	%r97, %r97, 64;
	add.s32 	%r96, %r96, 4;
	setp.ne.s32 	%p6, %r96, 0;
	@%p6 bra 	$L__BB0_4;
$L__BB0_5:
	ld.param.u32 	%r92, [_Z4mmttPKfS0_Pfiii_param_5];
	shl.b32 	%r58, %r3, 6;
	mov.u32 	%r59, _ZZ4mmttPKfS0_PfiiiE2Bs;
	add.s32 	%r27, %r59, %r58;
	add.s32 	%r60, %r92, -1;
	shr.u32 	%r61, %r60, 4;
	add.s32 	%r62, %r61, 1;
	and.b32  	%r57, %r62, 3;
	setp.eq.s32 	%p7, %r57, 0;
	@%p7 bra 	$L__BB0_10;
	setp.eq.s32 	%p8, %r57, 1;
	@%p8 bra 	$L__BB0_8;
	ld.param.u32 	%r93, [_Z4mmttPKfS0_Pfiii_param_5];
	ld.param.u64 	%rd37, [_Z4mmttPKfS0_Pfiii_param_1];
	ld.param.u64 	%rd34, [_Z4mmttPKfS0_Pfiii_param_0];
	add.s32 	%r63, %r103, %r3;
	mad.lo.s32 	%r64, %r63, %r30, %r2;
	cvta.to.global.u64 	%rd16, %rd34;
	mul.wide.s32 	%rd17, %r64, 4;
	add.s64 	%rd18, %rd16, %rd17;
	ld.global.f32 	%f214, [%rd18];
	mov.u32 	%r66, _ZZ4mmttPKfS0_PfiiiE2As;
	shl.b32 	%r68, %r1, 2;
	add.s32 	%r69, %r66, %r68;
	add.s32 	%r70, %r69, %r58;
	st.shared.f32 	[%r70], %f214;
	mad.lo.s32 	%r71, %r93, %r38, %r1;
	add.s32 	%r72, %r71, %r103;
	cvta.to.global.u64 	%rd19, %rd37;
	mul.wide.s32 	%rd20, %r72, 4;
	add.s64 	%rd21, %rd19, %rd20;
	ld.global.f32 	%f215, [%rd21];
	add.s32 	%r73, %r27, %r68;
	st.shared.f32 	[%r73], %f215;
	bar.sync 	0;
	ld.shared.f32 	%f216, [%r69];
	ld.shared.f32 	%f217, [%r27];
	fma.rn.f32 	%f218, %f216, %f217, %f367;
	ld.shared.f32 	%f219, [%r69+64];
	ld.shared.f32 	%f220, [%r27+4];
	fma.rn.f32 	%f221, %f219, %f220, %f218;
	ld.shared.f32 	%f222, [%r69+128];
	ld.shared.f32 	%f223, [%r27+8];
	fma.rn.f32 	%f224, %f222, %f223, %f221;
	ld.shared.f32 	%f225, [%r69+192];
	ld.shared.f32 	%f226, [%r27+12];
	fma.rn.f32 	%f227, %f225, %f226, %f224;
	ld.shared.f32 	%f228, [%r69+256];
	ld.shared.f32 	%f229, [%r27+16];
	fma.rn.f32 	%f230, %f228, %f229, %f227;
	ld.shared.f32 	%f231, [%r69+320];
	ld.shared.f32 	%f232, [%r27+20];
	fma.rn.f32 	%f233, %f231, %f232, %f230;
	ld.shared.f32 	%f234, [%r69+384];
	ld.shared.f32 	%f235, [%r27+24];
	fma.rn.f32 	%f236, %f234, %f235, %f233;
	ld.shared.f32 	%f237, [%r69+448];
	ld.shared.f32 	%f238, [%r27+28];
	fma.rn.f32 	%f239, %f237, %f238, %f236;
	ld.shared.f32 	%f240, [%r69+512];
	ld.shared.f32 	%f241, [%r27+32];
	fma.rn.f32 	%f242, %f240, %f241, %f239;
	ld.shared.f32 	%f243, [%r69+576];
	ld.shared.f32 	%f244, [%r27+36];
	fma.rn.f32 	%f245, %f243, %f244, %f242;
	ld.shared.f32 	%f246, [%r69+640];
	ld.shared.f32 	%f247, [%r27+40];
	fma.rn.f32 	%f248, %f246, %f247, %f245;
	ld.shared.f32 	%f249, [%r69+704];
	ld.shared.f32 	%f250, [%r27+44];
	fma.rn.f32 	%f251, %f249, %f250, %f248;
	ld.shared.f32 	%f252, [%r69+768];
	ld.shared.f32 	%f253, [%r27+48];
	fma.rn.f32 	%f254, %f252, %f253, %f251;
	ld.shared.f32 	%f255, [%r69+832];
	ld.shared.f32 	%f256, [%r27+52];
	fma.rn.f32 	%f257, %f255, %f256, %f254;
	ld.shared.f32 	%f258, [%r69+896];
	ld.shared.f32 	%f259, [%r27+56];
	fma.rn.f32 	%f260, %f258, %f259, %f257;
	ld.shared.f32 	%f261, [%r69+960];
	ld.shared.f32 	%f262, [%r27+60];
	fma.rn.f32 	%f263, %f261, %f262, %f260;
	bar.sync 	0;
	add.s32 	%r74, %r63, 16;
	mad.lo.s32 	%r75, %r74, %r30, %r2;
	mul.wide.s32 	%rd22, %r75, 4;
	add.s64 	%rd23, %rd16, %rd22;
	ld.global.f32 	%f264, [%rd23];
	st.shared.f32 	[%r70], %f264;
	ld.global.f32 	%f265, [%rd21+64];
	st.shared.f32 	[%r73], %f265;
	bar.sync 	0;
	ld.shared.f32 	%f266, [%r69];
	ld.shared.f32 	%f267, [%r27];
	fma.rn.f32 	%f268, %f266, %f267, %f263;
	ld.shared.f32 	%f269, [%r69+64];
	ld.shared.f32 	%f270, [%r27+4];
	fma.rn.f32 	%f271, %f269, %f270, %f268;
	ld.shared.f32 	%f272, [%r69+128];
	ld.shared.f32 	%f273, [%r27+8];
	fma.rn.f32 	%f274, %f272, %f273, %f271;
	ld.shared.f32 	%f275, [%r69+192];
	ld.shared.f32 	%f276, [%r27+12];
	fma.rn.f32 	%f277, %f275, %f276, %f274;
	ld.shared.f32 	%f278, [%r69+256];
	ld.shared.f32 	%f279, [%r27+16];
	fma.rn.f32 	%f280, %f278, %f279, %f277;
	ld.shared.f32 	%f281, [%r69+320];
	ld.shared.f32 	%f282, [%r27+20];
	fma.rn.f32 	%f283, %f281, %f282, %f280;
	ld.shared.f32 	%f284, [%r69+384];
	ld.shared.f32 	%f285, [%r27+24];
	fma.rn.f32 	%f286, %f284, %f285, %f283;
	ld.shared.f32 	%f287, [%r69+448];
	ld.shared.f32 	%f288, [%r27+28];
	fma.rn.f32 	%f289, %f287, %f288, %f286;
	ld.shared.f32 	%f290, [%r69+512];
	ld.shared.f32 	%f291, [%r27+32];
	fma.rn.f32 	%f292, %f290, %f291, %f289;
	ld.shared.f32 	%f293, [%r69+576];
	ld.shared.f32 	%f294, [%r27+36];
	fma.rn.f32 	%f295, %f293, %f294, %f292;
	ld.shared.f32 	%f296, [%r69+640];
	ld.shared.f32 	%f297, [%r27+40];
	fma.rn.f32 	%f298, %f296, %f297, %f295;
	ld.shared.f32 	%f299, [%r69+704];
	ld.shared.f32 	%f300, [%r27+44];
	fma.rn.f32 	%f301, %f299, %f300, %f298;
	ld.shared.f32 	%f302, [%r69+768];
	ld.shared.f32 	%f303, [%r27+48];
	fma.rn.f32 	%f304, %f302, %f303, %f301;
	ld.shared.f32 	%f305, [%r69+832];
	ld.shared.f32 	%f306, [%r27+52];
	fma.rn.f32 	%f307, %f305, %f306, %f304;
	ld.shared.f32 	%f308, [%r69+896];
	ld.shared.f32 	%f309, [%r27+56];
	fma.rn.f32 	%f310, %f308, %f309, %f307;
	ld.shared.f32 	%f311, [%r69+960];
	ld.shared.f32 	%f312, [%r27+60];
	fma.rn.f32 	%f367, %f311, %f312, %f310;
	bar.sync 	0;
	add.s32 	%r103, %r103, 32;
$L__BB0_8:
	ld.param.u32 	%r94, [_Z4mmttPKfS0_Pfiii_param_5];
	add.s32 	%r76, %r94, -1;
	and.b32  	%r77, %r76, 16;
	setp.ne.s32 	%p9, %r77, 0;
	@%p9 bra 	$L__BB0_10;
	ld.param.u32 	%r95, [_Z4mmttPKfS0_Pfiii_param_5];
	ld.param.u64 	%rd38, [_Z4mmttPKfS0_Pfiii_param_1];
	ld.param.u64 	%rd35, [_Z4mmttPKfS0_Pfiii_param_0];
	add.s32 	%r78, %r103, %r3;
	mad.lo.s32 	%r79, %r78, %r30, %r2;
	cvta.to.global.u64 	%rd24, %rd35;
	mul.wide.s32 	%rd25, %r79, 4;
	add.s64 	%rd26, %rd24, %rd25;
	ld.global.f32 	%f313, [%rd26];
	mov.u32 	%r81, _ZZ4mmttPKfS0_PfiiiE2As;
	shl.b32 	%r83, %r1, 2;
	add.s32 	%r84, %r81, %r83;
	add.s32 	%r85, %r84, %r58;
	st.shared.f32 	[%r85], %f313;
	mad.lo.s32 	%r86, %r95, %r38, %r1;
	add.s32 	%r87, %r86, %r103;
	cvta.to.global.u64 	%rd27, %rd38;
	mul.wide.s32 	%rd28, %r87, 4;
	add.s64 	%rd29, %rd27, %rd28;
	ld.global.f32 	%f314, [%rd29];
	add.s32 	%r88, %r27, %r83;
	st.shared.f32 	[%r88], %f314;
	bar.sync 	0;
	ld.shared.f32 	%f315, [%r84];
	ld.shared.f32 	%f316, [%r27];
	fma.rn.f32 	%f317, %f315, %f316, %f367;
	ld.shared.f32 	%f318, [%r84+64];
	ld.shared.f32 	%f319, [%r27+4];
	fma.rn.f32 	%f320, %f318, %f319, %f317;
	ld.shared.f32 	%f321, [%r84+128];
	ld.shared.f32 	%f322, [%r27+8];
	fma.rn.f32 	%f323, %f321, %f322, %f320;
	ld.shared.f32 	%f324, [%r84+192];
	ld.shared.f32 	%f325, [%r27+12];
	fma.rn.f32 	%f326, %f324, %f325, %f323;
	ld.shared.f32 	%f327, [%r84+256];
	ld.shared.f32 	%f328, [%r27+16];
	fma.rn.f32 	%f329, %f327, %f328, %f326;
	ld.shared.f32 	%f330, [%r84+320];
	ld.shared.f32 	%f331, [%r27+20];
	fma.rn.f32 	%f332, %f330, %f331, %f329;
	ld.shared.f32 	%f333, [%r84+384];
	ld.shared.f32 	%f334, [%r27+24];
	fma.rn.f32 	%f335, %f333, %f334, %f332;
	ld.shared.f32 	%f336, [%r84+448];
	ld.shared.f32 	%f337, [%r27+28];
	fma.rn.f32 	%f338, %f336, %f337, %f335;
	ld.shared.f32 	%f339, [%r84+512];
	ld.shared.f32 	%f340, [%r27+32];
	fma.rn.f32 	%f341, %f339, %f340, %f338;
	ld.shared.f32 	%f342, [%r84+576];
	ld.shared.f32 	%f343, [%r27+36];
	fma.rn.f32 	%f344, %f342, %f343, %f341;
	ld.shared.f32 	%f345, [%r84+640];
	ld.shared.f32 	%f346, [%r27+40];
	fma.rn.f32 	%f347, %f345, %f346, %f344;
	ld.shared.f32 	%f348, [%r84+704];
	ld.shared.f32 	%f349, [%r27+44];
	fma.rn.f32 	%f350, %f348, %f349, %f347;
	ld.shared.f32 	%f351, [%r84+768];
	ld.shared.f32 	%f352, [%r27+48];
	fma.rn.f32 	%f353, %f351, %f352, %f350;
	ld.shared.f32 	%f354, [%r84+832];
	ld.shared.f32 	%f355, [%r27+52];
	fma.rn.f32 	%f356, %f354, %f355, %f353;
	ld.shared.f32 	%f357, [%r84+896];
	ld.shared.f32 	%f358, [%r27+56];
	fma.rn.f32 	%f359, %f357, %f358, %f356;
	ld.shared.f32 	%f360, [%r84+960];
	ld.shared.f32 	%f361, [%r27+60];
	fma.rn.f32 	%f367, %f360, %f361, %f359;
	bar.sync 	0;
$L__BB0_10:
	ld.param.u64 	%rd39, [_Z4mmttPKfS0_Pfiii_param_2];
	mad.lo.s32 	%r89, %r33, %r2, %r38;
	cvta.to.global.u64 	%rd30, %rd39;
	mul.wide.s32 	%rd31, %r89, 4;
	add.s64 	%rd32, %rd30, %rd31;
	st.global.f32 	[%rd32], %f367;
$L__BB0_11:
	ret;

}


// ===== COMPILED SASS (sm_100) =====

	.target	sm_100

	.elftype	@"ET_EXEC"


//--------------------- .note.nv.tkinfo           --------------------------
	.section	.note.nv.tkinfo,"",@"SHT_NOTE"
	.sectionflags	@"SHF_NOTE_NV_TKINFO"
	.tkinfo
        /*0018*/ 	.word	0x00000002
        /*0030*/ 	.string	""
        /*0030*/ 	.string	"ptxas"
        /*0030*/ 	.string	"Cuda compilation tools, release 13.0, V13.0.88"
        /*0030*/ 	.string	"Build cuda_13.0.r13.0/compiler.36424714_0"
        /*0030*/ 	.string	"-arch sm_100 -m 64 "



//--------------------- .note.nv.cuinfo           --------------------------
	.section	.note.nv.cuinfo,"",@"SHT_NOTE"
	.sectionflags	@"SHF_NOTE_NV_CUINFO"
        /*0018*/ 	.short	0x0002
        /*001a*/ 	.short	0x0064
        /*001c*/ 	.short	0x0082
	.zero		2


//--------------------- .nv.info                  --------------------------
	.section	.nv.info,"",@"SHT_CUDA_INFO"
	.align	4


	//----- nvinfo : EIATTR_REGCOUNT
	.align		4
        /*0000*/ 	.byte	0x04, 0x2f
        /*0002*/ 	.short	(.L_1 - .L_0)
	.align		4
.L_0:
        /*0004*/ 	.word	index@(_Z4mmttPKfS0_Pfiii)
        /*0008*/ 	.word	0x00000020


	//----- nvinfo : EIATTR_FRAME_SIZE
	.align		4
.L_1:
        /*000c*/ 	.byte	0x04, 0x11
        /*000e*/ 	.short	(.L_3 - .L_2)
	.align		4
.L_2:
        /*0010*/ 	.word	index@(_Z4mmttPKfS0_Pfiii)
        /*0014*/ 	.word	0x00000000


	//----- nvinfo : EIATTR_MIN_STACK_SIZE
	.align		4
.L_3:
        /*0018*/ 	.byte	0x04, 0x12
        /*001a*/ 	.short	(.L_5 - .L_4)
	.align		4
.L_4:
        /*001c*/ 	.word	index@(_Z4mmttPKfS0_Pfiii)
        /*0020*/ 	.word	0x00000000
.L_5:


//--------------------- .nv.compat                --------------------------
	.section	.nv.compat,"",@"SHT_CUDA_COMPAT_INFO"
	.align	4
        /*0000*/ 	.byte	0x02, 0x09, 0x00, 0x00, 0x02, 0x02, 0x01, 0x00, 0x02, 0x05, 0x05, 0x00, 0x03, 0x07, 0x01, 0x01
        /*0010*/ 	.byte	0x02, 0x03, 0x00, 0x00, 0x02, 0x06, 0x01, 0x00, 0x04, 0x0b, 0x08, 0x00, 0x09, 0x00, 0x00, 0x00
        /*0020*/ 	.byte	0x00, 0x00, 0x00, 0x00


//--------------------- .nv.info._Z4mmttPKfS0_Pfiii --------------------------
	.section	.nv.info._Z4mmttPKfS0_Pfiii,"",@"SHT_CUDA_INFO"
	.sectionflags	@""
	.align	4


	//----- nvinfo : EIATTR_CUDA_API_VERSION
	.align		4
        /*0000*/ 	.byte	0x04, 0x37
        /*0002*/ 	.short	(.L_7 - .L_6)
.L_6:
        /*0004*/ 	.word	0x00000082


	//----- nvinfo : EIATTR_KPARAM_INFO
	.align		4
.L_7:
        /*0008*/ 	.byte	0x04, 0x17
        /*000a*/ 	.short	(.L_9 - .L_8)
.L_8:
        /*000c*/ 	.word	0x00000000
        /*0010*/ 	.short	0x0005
        /*0012*/ 	.short	0x0020
        /*0014*/ 	.byte	0x00, 0xf0, 0x11, 0x00


	//----- nvinfo : EIATTR_KPARAM_INFO
	.align		4
.L_9:
        /*0018*/ 	.byte	0x04, 0x17
        /*001a*/ 	.short	(.L_11 - .L_10)
.L_10:
        /*001c*/ 	.word	0x00000000
        /*0020*/ 	.short	0x0004
        /*0022*/ 	.short	0x001c
        /*0024*/ 	.byte	0x00, 0xf0, 0x11, 0x00


	//----- nvinfo : EIATTR_KPARAM_INFO
	.align		4
.L_11:
        /*0028*/ 	.byte	0x04, 0x17
        /*002a*/ 	.short	(.L_13 - .L_12)
.L_12:
        /*002c*/ 	.word	0x00000000
        /*0030*/ 	.short	0x0003
        /*0032*/ 	.short	0x0018
        /*0034*/ 	.byte	0x00, 0xf0, 0x11, 0x00


	//----- nvinfo : EIATTR_KPARAM_INFO
	.align		4
.L_13:
        /*0038*/ 	.byte	0x04, 0x17
        /*003a*/ 	.short	(.L_15 - .L_14)
.L_14:
        /*003c*/ 	.word	0x00000000
        /*0040*/ 	.short	0x0002
        /*0042*/ 	.short	0x0010
        /*0044*/ 	.byte	0x00, 0xf5, 0x21, 0x00


	//----- nvinfo : EIATTR_KPARAM_INFO
	.align		4
.L_15:
        /*0048*/ 	.byte	0x04, 0x17
        /*004a*/ 	.short	(.L_17 - .L_16)
.L_16:
        /*004c*/ 	.word	0x00000000
        /*0050*/ 	.short	0x0001
        /*0052*/ 	.short	0x0008
        /*0054*/ 	.byte	0x00, 0xf5, 0x21, 0x00


	//----- nvinfo : EIATTR_KPARAM_INFO
	.align		4
.L_17:
        /*0058*/ 	.byte	0x04, 0x17
        /*005a*/ 	.short	(.L_19 - .L_18)
.L_18:
        /*005c*/ 	.word	0x00000000
        /*0060*/ 	.short	0x0000
        /*0062*/ 	.short	0x0000
        /*0064*/ 	.byte	0x00, 0xf5, 0x21, 0x00


	//----- nvinfo : EIATTR_SPARSE_MMA_MASK
	.align		4
.L_19:
        /*0068*/ 	.byte	0x03, 0x50
        /*006a*/ 	.short	0x0000


	//----- nvinfo : EIATTR_MAXREG_COUNT
	.align		4
        /*006c*/ 	.byte	0x03, 0x1b
        /*006e*/ 	.short	0x00ff


	//----- nvinfo : EIATTR_NUM_BARRIERS
	.align		4
        /*0070*/ 	.byte	0x02, 0x4c
        /*0072*/ 	.byte	0x01
	.zero		1


	//----- nvinfo : EIATTR_MERCURY_ISA_VERSION
	.align		4
        /*0074*/ 	.byte	0x03, 0x5f
        /*0076*/ 	.short	0x0101


	//----- nvinfo : EIATTR_VRC_CTA_INIT_COUNT
	.align		4
        /*0078*/ 	.byte	0x02, 0x4a
	.zero		1
	.zero		1


	//----- nvinfo : EIATTR_EXIT_INSTR_OFFSETS
	.align		4
        /*007c*/ 	.byte	0x04, 0x1c
        /*007e*/ 	.short	(.L_21 - .L_20)


	//   ....[0]....
.L_20:
        /*0080*/ 	.word	0x000000c0


	//   ....[1]....
        /*0084*/ 	.word	0x000018d0


	//----- nvinfo : EIATTR_CBANK_PARAM_SIZE
	.align		4
.L_21:
        /*0088*/ 	.byte	0x03, 0x19
        /*008a*/ 	.short	0x0024


	//----- nvinfo : EIATTR_PARAM_CBANK
	.align		4
        /*008c*/ 	.byte	0x04, 0x0a
        /*008e*/ 	.short	(.L_23 - .L_22)
	.align		4
.L_22:
        /*0090*/ 	.word	index@(.nv.constant0._Z4mmttPKfS0_Pfiii)
        /*0094*/ 	.short	0x0380
        /*0096*/ 	.short	0x0024


	//----- nvinfo : EIATTR_SW_WAR
	.align		4
.L_23:
        /*0098*/ 	.byte	0x04, 0x36
        /*009a*/ 	.short	(.L_25 - .L_24)
.L_24:
        /*009c*/ 	.word	0x00000008
.L_25:


//--------------------- .nv.callgraph             --------------------------
	.section	.nv.callgraph,"",@"SHT_CUDA_CALLGRAPH"
	.align	4
	.sectionentsize	8
	.align		4
        /*0000*/ 	.word	0x00000000
	.align		4
        /*0004*/ 	.word	0xffffffff
	.align		4
        /*0008*/ 	.word	0x00000000
	.align		4
        /*000c*/ 	.word	0xfffffffe
	.align		4
        /*0010*/ 	.word	0x00000000
	.align		4
        /*0014*/ 	.word	0xfffffffd
	.align		4
        /*0018*/ 	.word	0x00000000
	.align		4
        /*001c*/ 	.word	0xfffffffc


//--------------------- .text._Z4mmttPKfS0_Pfiii  --------------------------
	.section	.text._Z4mmttPKfS0_Pfiii,"ax",@progbits
	.align	128
        .global         _Z4mmttPKfS0_Pfiii
        .type           _Z4mmttPKfS0_Pfiii,@function
        .size           _Z4mmttPKfS0_Pfiii,(.L_x_5 - _Z4mmttPKfS0_Pfiii)
        .other          _Z4mmttPKfS0_Pfiii,@"STO_CUDA_ENTRY STV_DEFAULT"
_Z4mmttPKfS0_Pfiii:
.text._Z4mmttPKfS0_Pfiii:
[----:B------:R-:W-:Y:S01]  /*0000*/  LDC R1, c[0x0][0x37c] ;  /* 0x0000df00ff017b82 */ /* 0x000fe20000000800 */
[----:B------:R-:W0:Y:S01]  /*0010*/  S2R R6, SR_CTAID.Y ;  /* 0x0000000000067919 */ /* 0x000e220000002600 */
[----:B------:R-:W1:Y:S06]  /*0020*/  LDCU UR4, c[0x0][0x360] ;  /* 0x00006c00ff0477ac */ /* 0x000e6c0008000800 */
[----:B------:R-:W2:Y:S01]  /*0030*/  LDC.64 R4, c[0x0][0x398] ;  /* 0x0000e600ff047b82 */ /* 0x000ea20000000a00 */
[----:B------:R-:W0:Y:S01]  /*0040*/  S2R R3, SR_TID.Y ;  /* 0x0000000000037919 */ /* 0x000e220000002200 */
[----:B------:R-:W0:Y:S01]  /*0050*/  LDCU UR5, c[0x0][0x364] ;  /* 0x00006c80ff0577ac */ /* 0x000e220008000800 */
[----:B------:R-:W1:Y:S01]  /*0060*/  S2R R7, SR_CTAID.X ;  /* 0x0000000000077919 */ /* 0x000e620000002500 */
[----:B------:R-:W1:Y:S01]  /*0070*/  S2R R0, SR_TID.X ;  /* 0x0000000000007919 */ /* 0x000e620000002100 */
[----:B0-----:R-:W-:-:S05]  /*0080*/  IMAD R6, R6, UR5, R3 ;  /* 0x0000000506067c24 */ /* 0x001fca000f8e0203 */
[----:B--2---:R-:W-:Y:S01]  /*0090*/  ISETP.GE.AND P0, PT, R6, R5, PT ;  /* 0x000000050600720c */ /* 0x004fe20003f06270 */
[----:B-1----:R-:W-:-:S05]  /*00a0*/  IMAD R7, R7, UR4, R0 ;  /* 0x0000000407077c24 */ /* 0x002fca000f8e0200 */
[----:B------:R-:W-:-:S13]  /*00b0*/  ISETP.GE.OR P0, PT, R7, R4, P0 ;  /* 0x000000040700720c */ /* 0x000fda0000706670 */
[----:B------:R-:W-:Y:S05]  /*00c0*/  @P0 EXIT ;  /* 0x000000000000094d */ /* 0x000fea0003800000 */
[----:B------:R-:W0:Y:S01]  /*00d0*/  LDCU UR6, c[0x0][0x3a0] ;  /* 0x00007400ff0677ac */ /* 0x000e220008000800 */
[----:B------:R-:W-:Y:S01]  /*00e0*/  HFMA2 R29, -RZ, RZ, 0, 0 ;  /* 0x00000000ff1d7431 */ /* 0x000fe200000001ff */
[----:B------:R-:W1:Y:S01]  /*00f0*/  LDCU.64 UR14, c[0x0][0x358] ;  /* 0x00006b00ff0e77ac */ /* 0x000e620008000a00 */
[----:B0-----:R-:W-:-:S09]  /*0100*/  UISETP.GE.AND UP0, UPT, UR6, 0x1, UPT ;  /* 0x000000010600788c */ /* 0x001fd2000bf06270 */
[----:B-1----:R-:W-:Y:S05]  /*0110*/  BRA.U !UP0, `(.L_x_0) ;  /* 0x0000001508dc7547 */ /* 0x002fea000b800000 */
[----:B------:R-:W0:Y:S01]  /*0120*/  S2UR UR9, SR_CgaCtaId ;  /* 0x00000000000979c3 */ /* 0x000e220000008800 */
[----:B------:R-:W-:Y:S02]  /*0130*/  UISETP.GE.U32.AND UP1, UPT, UR6, 0x31, UPT ;  /* 0x000000310600788c */ /* 0x000fe4000bf26070 */
[----:B------:R-:W-:Y:S01]  /*0140*/  IMAD R2, R6, UR6, R0 ;  /* 0x0000000606027c24 */ /* 0x000fe2000f8e0200 */
[----:B------:R-:W-:Y:S01]  /*0150*/  UMOV UR8, 0x400 ;  /* 0x0000040000087882 */ /* 0x000fe20000000000 */
[----:B------:R-:W-:Y:S01]  /*0160*/  UIADD3 UR11, UPT, UPT, UR6, -0x1, URZ ;  /* 0xffffffff060b7890 */ /* 0x000fe2000fffe0ff */
[----:B------:R-:W-:Y:S01]  /*0170*/  MOV R29, RZ ;  /* 0x000000ff001d7202 */ /* 0x000fe20000000f00 */
[----:B------:R-:W-:Y:S02]  /*0180*/  UIADD3 UR4, UPT, UPT, UR8, 0x400, URZ ;  /* 0x0000040008047890 */ /* 0x000fe4000fffe0ff */
[----:B------:R-:W-:-:S04]  /*0190*/  ULEA.HI UR5, UR11, 0x1, URZ, 0x1c ;  /* 0x000000010b057891 */ /* 0x000fc8000f8fe0ff */
[----:B------:R-:W-:Y:S02]  /*01a0*/  ULOP3.LUT UP0, UR12, UR5, 0x3, URZ, 0xc0, !UPT ;  /* 0x00000003050c7892 */ /* 0x000fe4000f80c0ff */
[----:B0-----:R-:W-:-:S03]  /*01b0*/  ULEA UR10, UR9, UR4, 0x18 ;  /* 0x00000004090a7291 */ /* 0x001fc6000f8ec0ff */
[----:B------:R-:W-:Y:S01]  /*01c0*/  UMOV UR4, URZ ;  /* 0x000000ff00047c82 */ /* 0x000fe20008000000 */
[----:B------:R-:W-:Y:S08]  /*01d0*/  BRA.U !UP1, `(.L_x_1) ;  /* 0x0000000d09347547 */ /* 0x000ff0000b800000 */
[----:B------:R-:W0:Y:S01]  /*01e0*/  S2UR UR7, SR_CgaCtaId ;  /* 0x00000000000779c3 */ /* 0x000e220000008800 */
[----:B------:R-:W-:Y:S01]  /*01f0*/  UMOV UR4, 0x400 ;  /* 0x0000040000047882 */ /* 0x000fe20000000000 */
[C---:B------:R-:W-:Y:S01]  /*0200*/  IADD3 R25, PT, PT, R3.reuse, 0x10, RZ ;  /* 0x0000001003197810 */ /* 0x040fe20007ffe0ff */
[----:B------:R-:W-:Y:S01]  /*0210*/  UIADD3 UR6, UPT, UPT, UR4, 0x400, URZ ;  /* 0x0000040004067890 */ /* 0x000fe2000fffe0ff */
[C---:B------:R-:W-:Y:S01]  /*0220*/  IADD3 R23, PT, PT, R3.reuse, 0x20, RZ ;  /* 0x0000002003177810 */ /* 0x040fe20007ffe0ff */
[----:B------:R-:W-:Y:S01]  /*0230*/  HFMA2 R29, -RZ, RZ, 0, 0 ;  /* 0x00000000ff1d7431 */ /* 0x000fe200000001ff */
[C---:B------:R-:W-:Y:S01]  /*0240*/  IADD3 R21, PT, PT, R3.reuse, 0x30, RZ ;  /* 0x0000003003157810 */ /* 0x040fe20007ffe0ff */
[----:B------:R-:W-:Y:S01]  /*0250*/  ULOP3.LUT UR5, UR5, 0x1ffffffc, URZ, 0xc0, !UPT ;  /* 0x1ffffffc05057892 */ /* 0x000fe2000f8ec0ff */
[----:B------:R-:W-:Y:S01]  /*0260*/  MOV R22, R2 ;  /* 0x0000000200167202 */ /* 0x000fe20000000f00 */
[-CC-:B------:R-:W-:Y:S02]  /*0270*/  IMAD R19, R3, R4.reuse, R7.reuse ;  /* 0x0000000403137224 */ /* 0x180fe400078e0207 */
[-CC-:B------:R-:W-:Y:S01]  /*0280*/  IMAD R25, R25, R4.reuse, R7.reuse ;  /* 0x0000000419197224 */ /* 0x180fe200078e0207 */
[----:B------:R-:W-:Y:S01]  /*0290*/  UIADD3 UR5, UPT, UPT, -UR5, URZ, URZ ;  /* 0x000000ff05057290 */ /* 0x000fe2000fffe1ff */
[----:B------:R-:W-:-:S02]  /*02a0*/  IMAD R23, R23, R4, R7 ;  /* 0x0000000417177224 */ /* 0x000fc400078e0207 */
[----:B------:R-:W-:Y:S01]  /*02b0*/  IMAD R21, R21, R4, R7 ;  /* 0x0000000415157224 */ /* 0x000fe200078e0207 */
[----:B0-----:R-:W-:Y:S02]  /*02c0*/  ULEA UR4, UR7, UR4, 0x18 ;  /* 0x0000000407047291 */ /* 0x001fe4000f8ec0ff */
[----:B------:R-:W-:-:S04]  /*02d0*/  ULEA UR6, UR7, UR6, 0x18 ;  /* 0x0000000607067291 */ /* 0x000fc8000f8ec0ff */
[C---:B------:R-:W-:Y:S01]  /*02e0*/  LEA R20, R0.reuse, UR4, 0x2 ;  /* 0x0000000400147c11 */ /* 0x040fe2000f8e10ff */
[----:B------:R-:W-:Y:S01]  /*02f0*/  UMOV UR4, URZ ;  /* 0x000000ff00047c82 */ /* 0x000fe20008000000 */
[C---:B------:R-:W-:Y:S02]  /*0300*/  LEA R17, R3.reuse, UR6, 0x6 ;  /* 0x0000000603117c11 */ /* 0x040fe4000f8e30ff */
[----:B------:R-:W-:Y:S02]  /*0310*/  LEA R18, R3, R20, 0x6 ;  /* 0x0000001403127211 */ /* 0x000fe400078e30ff */
[----:B------:R-:W-:-:S07]  /*0320*/  LEA R16, R0, R17, 0x2 ;  /* 0x0000001100107211 */ /* 0x000fce00078e10ff */
.L_x_2:
[----:B------:R-:W0:Y:S08]  /*0330*/  LDC.64 R12, c[0x0][0x380] ;  /* 0x0000e000ff0c7b82 */ /* 0x000e300000000a00 */
[----:B------:R-:W1:Y:S01]  /*0340*/  LDC.64 R26, c[0x0][0x388] ;  /* 0x0000e200ff1a7b82 */ /* 0x000e620000000a00 */
[----:B0-----:R-:W-:-:S06]  /*0350*/  IMAD.WIDE R14, R19, 0x4, R12 ;  /* 0x00000004130e7825 */ /* 0x001fcc00078e020c */
[----:B------:R-:W2:Y:S01]  /*0360*/  LDG.E R15, desc[UR14][R14.64] ;  /* 0x0000000e0e0f7981 */ /* 0x000ea2000c1e1900 */
[----:B-1----:R-:W-:-:S05]  /*0370*/  IMAD.WIDE R26, R22, 0x4, R26 ;  /* 0x00000004161a7825 */ /* 0x002fca00078e021a */
[----:B------:R-:W3:Y:S04]  /*0380*/  LDG.E R24, desc[UR14][R26.64] ;  /* 0x0000000e1a187981 */ /* 0x000ee8000c1e1900 */
[----:B--2---:R-:W-:Y:S04]  /*0390*/  STS [R18], R15 ;  /* 0x0000000f12007388 */ /* 0x004fe80000000800 */
[----:B---3--:R-:W-:Y:S01]  /*03a0*/  STS [R16], R24 ;  /* 0x0000001810007388 */ /* 0x008fe20000000800 */
[----:B------:R-:W-:Y:S06]  /*03b0*/  BAR.SYNC.DEFER_BLOCKING 0x0 ;  /* 0x0000000000007b1d */ /* 0x000fec0000010000 */
[----:B------:R-:W-:Y:S04]  /*03c0*/  LDS R28, [R20] ;  /* 0x00000000141c7984 */ /* 0x000fe80000000800 */
[----:B------:R-:W0:Y:S04]  /*03d0*/  LDS.128 R8, [R17] ;  /* 0x0000000011087984 */ /* 0x000e280000000c00 */
[----:B------:R-:W-:Y:S04]  /*03e0*/  LDS R14, [R20+0x100] ;  /* 0x00010000140e7984 */ /* 0x000fe80000000800 */
[----:B------:R-:W-:Y:S01]  /*03f0*/  LDS R15, [R20+0x140] ;  /* 0x00014000140f7984 */ /* 0x000fe20000000800 */
[----:B0-----:R-:W-:-:S03]  /*0400*/  FFMA R8, R28, R8, R29 ;  /* 0x000000081c087223 */ /* 0x001fc6000000001d */
[----:B------:R-:W0:Y:S02]  /*0410*/  LDS R29, [R20+0x40] ;  /* 0x00004000141d7984 */ /* 0x000e240000000800 */
[----:B0-----:R-:W-:Y:S02]  /*0420*/  FFMA R9, R29, R9, R8 ;  /* 0x000000091d097223 */ /* 0x001fe40000000008 */
[----:B------:R-:W0:Y:S04]  /*0430*/  LDS R8, [R20+0x80] ;  /* 0x0000800014087984 */ /* 0x000e280000000800 */
[----:B------:R-:W1:Y:S01]  /*0440*/  LDS R29, [R20+0xc0] ;  /* 0x0000c000141d7984 */ /* 0x000e620000000800 */
[----:B0-----:R-:W-:-:S04]  /*0450*/  FFMA R8, R8, R10, R9 ;  /* 0x0000000a08087223 */ /* 0x001fc80000000009 */
[----:B-1----:R-:W-:Y:S02]  /*0460*/  FFMA R29, R29, R11, R8 ;  /* 0x0000000b1d1d7223 */ /* 0x002fe40000000008 */
[----:B------:R-:W0:Y:S02]  /*0470*/  LDS.128 R8, [R17+0x10] ;  /* 0x0000100011087984 */ /* 0x000e240000000c00 */
[----:B0-----:R-:W-:Y:S02]  /*0480*/  FFMA R8, R14, R8, R29 ;  /* 0x000000080e087223 */ /* 0x001fe4000000001d */
[----:B------:R-:W-:Y:S02]  /*0490*/  LDS R14, [R20+0x200] ;  /* 0x00020000140e7984 */ /* 0x000fe40000000800 */
[----:B------:R-:W-:Y:S02]  /*04a0*/  FFMA R9, R15, R9, R8 ;  /* 0x000000090f097223 */ /* 0x000fe40000000008 */
[----:B------:R-:W0:Y:S04]  /*04b0*/  LDS R8, [R20+0x180] ;  /* 0x0001800014087984 */ /* 0x000e280000000800 */
[----:B------:R-:W1:Y:S01]  /*04c0*/  LDS R15, [R20+0x1c0] ;  /* 0x0001c000140f7984 */ /* 0x000e620000000800 */
[----:B0-----:R-:W-:-:S04]  /*04d0*/  FFMA R8, R8, R10, R9 ;  /* 0x0000000a08087223 */ /* 0x001fc80000000009 */
[----:B-1----:R-:W-:Y:S02]  /*04e0*/  FFMA R15, R15, R11, R8 ;  /* 0x0000000b0f0f7223 */ /* 0x002fe40000000008 */
[----:B------:R-:W0:Y:S02]  /*04f0*/  LDS.128 R8, [R17+0x20] ;  /* 0x0000200011087984 */ /* 0x000e240000000c00 */
[----:B0-----:R-:W-:Y:S02]  /*0500*/  FFMA R8, R14, R8, R15 ;  /* 0x000000080e087223 */ /* 0x001fe4000000000f */
[----:B------:R-:W0:Y:S04]  /*0510*/  LDS R15, [R20+0x240] ;  /* 0x00024000140f7984 */ /* 0x000e280000000800 */
[----:B------:R-:W-:Y:S01]  /*0520*/  LDS R14, [R20+0x300] ;  /* 0x00030000140e7984 */ /* 0x000fe20000000800 */
[----:B0-----:R-:W-:-:S03]  /*0530*/  FFMA R9, R15, R9, R8 ;  /* 0x000000090f097223 */ /* 0x001fc60000000008 */
[----:B------:R-:W0:Y:S04]  /*0540*/  LDS R8, [R20+0x280] ;  /* 0x0002800014087984 */ /* 0x000e280000000800 */
[----:B------:R-:W1:Y:S01]  /*0550*/  LDS R15, [R20+0x2c0] ;  /* 0x0002c000140f7984 */ /* 0x000e620000000800 */
[----:B0-----:R-:W-:-:S04]  /*0560*/  FFMA R8, R8, R10, R9 ;  /* 0x0000000a08087223 */ /* 0x001fc80000000009 */
[----:B-1----:R-:W-:Y:S02]  /*0570*/  FFMA R15, R15, R11, R8 ;  /* 0x0000000b0f0f7223 */ /* 0x002fe40000000008 */
[----:B------:R-:W0:Y:S02]  /*0580*/  LDS.128 R8, [R17+0x30] ;  /* 0x0000300011087984 */ /* 0x000e240000000c00 */
[----:B0-----:R-:W-:Y:S02]  /*0590*/  FFMA R8, R14, R8, R15 ;  /* 0x000000080e087223 */ /* 0x001fe4000000000f */
[----:B------:R-:W0:Y:S04]  /*05a0*/  LDS R15, [R20+0x340] ;  /* 0x00034000140f7984 */ /* 0x000e280000000800 */
[----:B------:R-:W1:Y:S01]  /*05b0*/  LDS R14, [R20+0x380] ;  /* 0x00038000140e7984 */ /* 0x000e620000000800 */
[----:B0-----:R-:W-:-:S04]  /*05c0*/  FFMA R9, R15, R9, R8 ;  /* 0x000000090f097223 */ /* 0x001fc80000000008 */
[----:B-1----:R-:W-:Y:S02]  /*05d0*/  FFMA R10, R14, R10, R9 ;  /* 0x0000000a0e0a7223 */ /* 0x002fe40000000009 */
[----:B------:R-:W0:Y:S01]  /*05e0*/  LDS R9, [R20+0x3c0] ;  /* 0x0003c00014097984 */ /* 0x000e220000000800 */
[----:B------:R-:W-:Y:S01]  /*05f0*/  BAR.SYNC.DEFER_BLOCKING 0x0 ;  /* 0x0000000000007b1d */ /* 0x000fe20000010000 */
[----:B------:R-:W-:-:S06]  /*0600*/  IMAD.WIDE R14, R25, 0x4, R12 ;  /* 0x00000004190e7825 */ /* 0x000fcc00078e020c */
[----:B------:R-:W2:Y:S04]  /*0610*/  LDG.E R15, desc[UR14][R14.64] ;  /* 0x0000000e0e0f7981 */ /* 0x000ea8000c1e1900 */
[----:B------:R-:W3:Y:S01]  /*0620*/  LDG.E R24, desc[UR14][R26.64+0x40] ;  /* 0x0000400e1a187981 */ /* 0x000ee2000c1e1900 */
[----:B0-----:R-:W-:-:S03]  /*0630*/  FFMA R29, R9, R11, R10 ;  /* 0x0000000b091d7223 */ /* 0x001fc6000000000a */
        /* <DEDUP_REMOVED lines=77> */
[----:B------:R-:W0:Y:S02]  /*0b10*/  LDS R15, [R20+0x340] ;  /* 0x00034000140f7984 */ /* 0x000e240000000800 */
[----:B0-----:R-:W-:Y:S01]  /*0b20*/  FFMA R15, R15, R9, R8 ;  /* 0x000000090f0f7223 */ /* 0x001fe20000000008 */
[----:B------:R-:W-:Y:S02]  /*0b30*/  IMAD.WIDE R8, R21, 0x4, R12 ;  /* 0x0000000415087825 */ /* 0x000fe400078e020c */
[----:B------:R-:W0:Y:S01]  /*0b40*/  LDS R12, [R20+0x380] ;  /* 0x00038000140c7984 */ /* 0x000e220000000800 */
[----:B------:R-:W-:Y:S06]  /*0b50*/  BAR.SYNC.DEFER_BLOCKING 0x0 ;  /* 0x0000000000007b1d */ /* 0x000fec0000010000 */
[----:B------:R-:W2:Y:S04]  /*0b60*/  LDG.E R9, desc[UR14][R8.64] ;  /* 0x0000000e08097981 */ /* 0x000ea8000c1e1900 */
[----:B------:R-:W3:Y:S01]  /*0b70*/  LDG.E R27, desc[UR14][R26.64+0xc0] ;  /* 0x0000c00e1a1b7981 */ /* 0x000ee2000c1e1900 */
[----:B0-----:R-:W-:-:S04]  /*0b80*/  FFMA R28, R12, R10, R15 ;  /* 0x0000000a0c1c7223 */ /* 0x001fc8000000000f */
[----:B------:R-:W-:Y:S01]  /*0b90*/  FFMA R28, R24, R11, R28 ;  /* 0x0000000b181c7223 */ /* 0x000fe2000000001c */
[----:B------:R-:W-:-:S04]  /*0ba0*/  UIADD3 UR5, UPT, UPT, UR5, 0x4, URZ ;  /* 0x0000000405057890 */ /* 0x000fc8000fffe0ff */
[----:B------:R-:W-:Y:S01]  /*0bb0*/  UISETP.NE.AND UP1, UPT, UR5, URZ, UPT ;  /* 0x000000ff0500728c */ /* 0x000fe2000bf25270 */
[C---:B------:R-:W-:Y:S02]  /*0bc0*/  LEA R25, R4.reuse, R25, 0x6 ;  /* 0x0000001904197211 */ /* 0x040fe400078e30ff */
[C---:B------:R-:W-:Y:S02]  /*0bd0*/  LEA R23, R4.reuse, R23, 0x6 ;  /* 0x0000001704177211 */ /* 0x040fe400078e30ff */
[C---:B------:R-:W-:Y:S02]  /*0be0*/  LEA R21, R4.reuse, R21, 0x6 ;  /* 0x0000001504157211 */ /* 0x040fe400078e30ff */
[----:B------:R-:W-:Y:S02]  /*0bf0*/  LEA R19, R4, R19, 0x6 ;  /* 0x0000001304137211 */ /* 0x000fe400078e30ff */
[----:B------:R-:W-:Y:S01]  /*0c00*/  IADD3 R22, PT, PT, R22, 0x40, RZ ;  /* 0x0000004016167810 */ /* 0x000fe20007ffe0ff */
[----:B------:R-:W-:Y:S01]  /*0c10*/  UIADD3 UR4, UPT, UPT, UR4, 0x40, URZ ;  /* 0x0000004004047890 */ /* 0x000fe2000fffe0ff */
[----:B--2---:R-:W-:Y:S04]  /*0c20*/  STS [R18], R9 ;  /* 0x0000000912007388 */ /* 0x004fe80000000800 */
[----:B---3--:R-:W-:Y:S01]  /*0c30*/  STS [R16], R27 ;  /* 0x0000001b10007388 */ /* 0x008fe20000000800 */
[----:B------:R-:W-:Y:S06]  /*0c40*/  BAR.SYNC.DEFER_BLOCKING 0x0 ;  /* 0x0000000000007b1d */ /* 0x000fec0000010000 */
[----:B------:R-:W-:Y:S04]  /*0c50*/  LDS R29, [R20] ;  /* 0x00000000141d7984 */ /* 0x000fe80000000800 */
[----:B------:R-:W0:Y:S04]  /*0c60*/  LDS.128 R12, [R17] ;  /* 0x00000000110c7984 */ /* 0x000e280000000c00 */
[----:B------:R-:W1:Y:S04]  /*0c70*/  LDS R8, [R20+0x40] ;  /* 0x0000400014087984 */ /* 0x000e680000000800 */
[----:B------:R-:W2:Y:S04]  /*0c80*/  LDS R10, [R20+0x80] ;  /* 0x00008000140a7984 */ /* 0x000ea80000000800 */
[----:B------:R-:W3:Y:S04]  /*0c90*/  LDS R24, [R20+0xc0] ;  /* 0x0000c00014187984 */ /* 0x000ee80000000800 */
[----:B------:R-:W-:Y:S01]  /*0ca0*/  LDS R27, [R20+0x180] ;  /* 0x00018000141b7984 */ /* 0x000fe20000000800 */
[----:B0-----:R-:W-:-:S04]  /*0cb0*/  FFMA R12, R29, R12, R28 ;  /* 0x0000000c1d0c7223 */ /* 0x001fc8000000001c */
[----:B-1----:R-:W-:Y:S02]  /*0cc0*/  FFMA R9, R8, R13, R12 ;  /* 0x0000000d08097223 */ /* 0x002fe4000000000c */
[----:B------:R-:W-:Y:S02]  /*0cd0*/  LDS R13, [R20+0x100] ;  /* 0x00010000140d7984 */ /* 0x000fe40000000800 */
[----:B--2---:R-:W-:Y:S02]  /*0ce0*/  FFMA R29, R10, R14, R9 ;  /* 0x0000000e0a1d7223 */ /* 0x004fe40000000009 */
[----:B------:R-:W0:Y:S04]  /*0cf0*/  LDS.128 R8, [R17+0x10] ;  /* 0x0000100011087984 */ /* 0x000e280000000c00 */
[----:B------:R-:W1:Y:S01]  /*0d00*/  LDS R14, [R20+0x140] ;  /* 0x00014000140e7984 */ /* 0x000e620000000800 */
[----:B---3--:R-:W-:-:S03]  /*0d10*/  FFMA R12, R24, R15, R29 ;  /* 0x0000000f180c7223 */ /* 0x008fc6000000001d */
[----:B------:R-:W2:Y:S01]  /*0d20*/  LDS R24, [R20+0x1c0] ;  /* 0x0001c00014187984 */ /* 0x000ea20000000800 */
[----:B0-----:R-:W-:-:S04]  /*0d30*/  FFMA R8, R13, R8, R12 ;  /* 0x000000080d087223 */ /* 0x001fc8000000000c */
[----:B-1----:R-:W-:Y:S02]  /*0d40*/  FFMA R8, R14, R9, R8 ;  /* 0x000000090e087223 */ /* 0x002fe40000000008 */
[----:B------:R-:W-:Y:S04]  /*0d50*/  LDS R9, [R20+0x200] ;  /* 0x0002000014097984 */ /* 0x000fe80000000800 */
[----:B------:R-:W0:Y:S01]  /*0d60*/  LDS.128 R12, [R17+0x20] ;  /* 0x00002000110c7984 */ /* 0x000e220000000c00 */
[----:B------:R-:W-:-:S03]  /*0d70*/  FFMA R29, R27, R10, R8 ;  /* 0x0000000a1b1d7223 */ /* 0x000fc60000000008 */
[----:B------:R-:W1:Y:S04]  /*0d80*/  LDS R10, [R20+0x240] ;  /* 0x00024000140a7984 */ /* 0x000e680000000800 */
[----:B------:R-:W3:Y:S01]  /*0d90*/  LDS R27, [R20+0x280] ;  /* 0x00028000141b7984 */ /* 0x000ee20000000800 */
[----:B--2---:R-:W-:-:S03]  /*0da0*/  FFMA R8, R24, R11, R29 ;  /* 0x0000000b18087223 */ /* 0x004fc6000000001d */
[----:B------:R-:W2:Y:S04]  /*0db0*/  LDS R24, [R20+0x2c0] ;  /* 0x0002c00014187984 */ /* 0x000ea80000000800 */
[----:B------:R-:W-:Y:S01]  /*0dc0*/  LDS R29, [R20+0x340] ;  /* 0x00034000141d7984 */ /* 0x000fe20000000800 */
[----:B0-----:R-:W-:-:S03]  /*0dd0*/  FFMA R8, R9, R12, R8 ;  /* 0x0000000c09087223 */ /* 0x001fc60000000008 */
[----:B------:R-:W-:Y:S01]  /*0de0*/  LDS R12, [R20+0x380] ;  /* 0x00038000140c7984 */ /* 0x000fe20000000800 */
[----:B-1----:R-:W-:-:S03]  /*0df0*/  FFMA R8, R10, R13, R8 ;  /* 0x0000000d0a087223 */ /* 0x002fc60000000008 */
[----:B------:R-:W-:Y:S01]  /*0e00*/  LDS R13, [R20+0x300] ;  /* 0x00030000140d7984 */ /* 0x000fe20000000800 */
[----:B---3--:R-:W-:-:S03]  /*0e10*/  FFMA R27, R27, R14, R8 ;  /* 0x0000000e1b1b7223 */ /* 0x008fc60000000008 */
[----:B------:R-:W0:Y:S01]  /*0e20*/  LDS.128 R8, [R17+0x30] ;  /* 0x0000300011087984 */ /* 0x000e220000000c00 */
[----:B--2---:R-:W-:-:S03]  /*0e30*/  FFMA R24, R24, R15, R27 ;  /* 0x0000000f18187223 */ /* 0x004fc6000000001b */
[----:B------:R-:W1:Y:S01]  /*0e40*/  LDS R15, [R20+0x3c0] ;  /* 0x0003c000140f7984 */ /* 0x000e620000000800 */
[----:B0-----:R-:W-:-:S04]  /*0e50*/  FFMA R8, R13, R8, R24 ;  /* 0x000000080d087223 */ /* 0x001fc80000000018 */
[----:B------:R-:W-:-:S04]  /*0e60*/  FFMA R9, R29, R9, R8 ;  /* 0x000000091d097223 */ /* 0x000fc80000000008 */
[----:B------:R-:W-:-:S04]  /*0e70*/  FFMA R10, R12, R10, R9 ;  /* 0x0000000a0c0a7223 */ /* 0x000fc80000000009 */
[----:B-1----:R-:W-:Y:S01]  /*0e80*/  FFMA R29, R15, R11, R10 ;  /* 0x0000000b0f1d7223 */ /* 0x002fe2000000000a */
[----:B------:R-:W-:Y:S06]  /*0e90*/  BAR.SYNC.DEFER_BLOCKING 0x0 ;  /* 0x0000000000007b1d */ /* 0x000fec0000010000 */
[----:B------:R-:W-:Y:S05]  /*0ea0*/  BRA.U UP1, `(.L_x_2) ;  /* 0xfffffff501207547 */ /* 0x000fea000b83ffff */
.L_x_1:
[----:B------:R-:W-:Y:S01]  /*0eb0*/  LEA R21, R3, UR10, 0x6 ;  /* 0x0000000a03157c11 */ /* 0x000fe2000f8e30ff */
[----:B------:R-:W-:Y:S06]  /*0ec0*/  BRA.U !UP0, `(.L_x_0) ;  /* 0x0000000908707547 */ /* 0x000fec000b800000 */
[----:B------:R-:W-:Y:S02]  /*0ed0*/  UISETP.NE.AND UP1, UPT, UR12, 0x1, UPT ;  /* 0x000000010c00788c */ /* 0x000fe4000bf25270 */
[----:B------:R-:W-:-:S07]  /*0ee0*/  ULOP3.LUT UP0, URZ, UR11, 0x10, URZ, 0xc0, !UPT ;  /* 0x000000100bff7892 */ /* 0x000fce000f80c0ff */
[----:B------:R-:W-:Y:S05]  /*0ef0*/  BRA.U !UP1, `(.L_x_3) ;  /* 0x00000005098c7547 */ /* 0x000fea000b800000 */
[----:B------:R-:W0:Y:S01]  /*0f00*/  LDC.64 R16, c[0x0][0x380] ;  /* 0x0000e000ff107b82 */ /* 0x000e220000000a00 */
[----:B------:R-:W-:Y:S02]  /*0f10*/  IADD3 R18, PT, PT, R3, UR4, RZ ;  /* 0x0000000403127c10 */ /* 0x000fe4000fffe0ff */
[----:B------:R-:W-:-:S03]  /*0f20*/  IADD3 R11, PT, PT, R2, UR4, RZ ;  /* 0x00000004020b7c10 */ /* 0x000fc6000fffe0ff */
[----:B------:R-:W-:Y:S02]  /*0f30*/  IMAD R9, R18, R4, R7 ;  /* 0x0000000412097224 */ /* 0x000fe400078e0207 */
[----:B------:R-:W1:Y:S02]  /*0f40*/  LDC.64 R24, c[0x0][0x388] ;  /* 0x0000e200ff187b82 */ /* 0x000e640000000a00 */
[----:B0-----:R-:W-:-:S06]  /*0f50*/  IMAD.WIDE R8, R9, 0x4, R16 ;  /* 0x0000000409087825 */ /* 0x001fcc00078e0210 */
[----:B------:R-:W2:Y:S01]  /*0f60*/  LDG.E R9, desc[UR14][R8.64] ;  /* 0x0000000e08097981 */ /* 0x000ea2000c1e1900 */
[----:B-1----:R-:W-:-:S05]  /*0f70*/  IMAD.WIDE R24, R11, 0x4, R24 ;  /* 0x000000040b187825 */ /* 0x002fca00078e0218 */
[----:B------:R-:W3:Y:S01]  /*0f80*/  LDG.E R10, desc[UR14][R24.64] ;  /* 0x0000000e180a7981 */ /* 0x000ee2000c1e1900 */
[----:B------:R-:W-:Y:S01]  /*0f90*/  ULEA UR5, UR9, UR8, 0x18 ;  /* 0x0000000809057291 */ /* 0x000fe2000f8ec0ff */
[----:B------:R-:W-:-:S05]  /*0fa0*/  LEA R23, R0, R21, 0x2 ;  /* 0x0000001500177211 */ /* 0x000fca00078e10ff */
[----:B------:R-:W-:-:S04]  /*0fb0*/  LEA R20, R0, UR5, 0x2 ;  /* 0x0000000500147c11 */ /* 0x000fc8000f8e10ff */
[----:B------:R-:W-:Y:S02]  /*0fc0*/  LEA R22, R3, R20, 0x6 ;  /* 0x0000001403167211 */ /* 0x000fe400078e30ff */
[----:B------:R-:W-:-:S03]  /*0fd0*/  IADD3 R18, PT, PT, R18, 0x10, RZ ;  /* 0x0000001012127810 */ /* 0x000fc60007ffe0ff */
        /* <DEDUP_REMOVED lines=9> */
[----:B0-----:R-:W-:-:S03]  /*1070*/  FFMA R12, R26, R12, R29 ;  /* 0x0000000c1a0c7223 */ /* 0x001fc6000000001d */
[----:B------:R-:W-:Y:S01]  /*1080*/  LDS R29, [R20+0x140] ;  /* 0x00014000141d7984 */ /* 0x000fe20000000800 */
[----:B-1----:R-:W-:-:S03]  /*1090*/  FFMA R11, R11, R13, R12 ;  /* 0x0000000d0b0b7223 */ /* 0x002fc6000000000c */
[----:B------:R-:W-:Y:S01]  /*10a0*/  LDS R13, [R20+0x100] ;  /* 0x00010000140d7984 */ /* 0x000fe20000000800 */
[----:B--2---:R-:W-:-:S03]  /*10b0*/  FFMA R14, R8, R14, R11 ;  /* 0x0000000e080e7223 */ /* 0x004fc6000000000b */
[----:B------:R-:W0:Y:S01]  /*10c0*/  LDS.128 R8, [R21+0x10] ;  /* 0x0000100015087984 */ /* 0x000e220000000c00 */
[----:B---3--:R-:W-:-:S03]  /*10d0*/  FFMA R14, R27, R15, R14 ;  /* 0x0000000f1b0e7223 */ /* 0x008fc6000000000e */
[----:B------:R-:W1:Y:S04]  /*10e0*/  LDS R27, [R20+0x1c0] ;  /* 0x0001c000141b7984 */ /* 0x000e680000000800 */
[----:B------:R-:W-:Y:S01]  /*10f0*/  LDS R26, [R20+0x3c0] ;  /* 0x0003c000141a7984 */ /* 0x000fe20000000800 */
[----:B0-----:R-:W-:-:S03]  /*1100*/  FFMA R8, R13, R8, R14 ;  /* 0x000000080d087223 */ /* 0x001fc6000000000e */
[----:B------:R-:W-:Y:S01]  /*1110*/  LDS.128 R12, [R21+0x20] ;  /* 0x00002000150c7984 */ /* 0x000fe20000000c00 */
[----:B------:R-:W-:-:S03]  /*1120*/  FFMA R8, R29, R9, R8 ;  /* 0x000000091d087223 */ /* 0x000fc60000000008 */
[----:B------:R-:W0:Y:S01]  /*1130*/  LDS R9, [R20+0x200] ;  /* 0x0002000014097984 */ /* 0x000e220000000800 */
[----:B------:R-:W-:-:S03]  /*1140*/  FFMA R10, R19, R10, R8 ;  /* 0x0000000a130a7223 */ /* 0x000fc60000000008 */
[----:B------:R-:W2:Y:S04]  /*1150*/  LDS R8, [R20+0x240] ;  /* 0x0002400014087984 */ /* 0x000ea80000000800 */
[----:B------:R-:W3:Y:S01]  /*1160*/  LDS R19, [R20+0x280] ;  /* 0x0002800014137984 */ /* 0x000ee20000000800 */
[----:B-1----:R-:W-:Y:S01]  /*1170*/  FFMA R10, R27, R11, R10 ;  /* 0x0000000b1b0a7223 */ /* 0x002fe2000000000a */
[----:B------:R-:W-:Y:S02]  /*1180*/  IMAD R11, R18, R4, R7 ;  /* 0x00000004120b7224 */ /* 0x000fe400078e0207 */
[----:B------:R-:W-:Y:S04]  /*1190*/  LDS R27, [R20+0x300] ;  /* 0x00030000141b7984 */ /* 0x000fe80000000800 */
[----:B------:R-:W-:Y:S01]  /*11a0*/  LDS R29, [R20+0x380] ;  /* 0x00038000141d7984 */ /* 0x000fe20000000800 */
[----:B0-----:R-:W-:-:S03]  /*11b0*/  FFMA R9, R9, R12, R10 ;  /* 0x0000000c09097223 */ /* 0x001fc6000000000a */
[----:B------:R-:W0:Y:S01]  /*11c0*/  LDS R12, [R20+0x2c0] ;  /* 0x0002c000140c7984 */ /* 0x000e220000000800 */
[----:B--2---:R-:W-:Y:S01]  /*11d0*/  FFMA R10, R8, R13, R9 ;  /* 0x0000000d080a7223 */ /* 0x004fe20000000009 */
[----:B------:R-:W-:-:S04]  /*11e0*/  IMAD.WIDE R8, R11, 0x4, R16 ;  /* 0x000000040b087825 */ /* 0x000fc800078e0210 */
[----:B---3--:R-:W-:Y:S02]  /*11f0*/  FFMA R13, R19, R14, R10 ;  /* 0x0000000e130d7223 */ /* 0x008fe4000000000a */
[----:B------:R-:W-:Y:S04]  /*1200*/  LDS R14, [R20+0x340] ;  /* 0x00034000140e7984 */ /* 0x000fe80000000800 */
[----:B------:R-:W1:Y:S01]  /*1210*/  LDS.128 R16, [R21+0x30] ;  /* 0x0000300015107984 */ /* 0x000e620000000c00 */
[----:B------:R-:W-:Y:S06]  /*1220*/  BAR.SYNC.DEFER_BLOCKING 0x0 ;  /* 0x0000000000007b1d */ /* 0x000fec0000010000 */
[----:B------:R-:W2:Y:S04]  /*1230*/  LDG.E R9, desc[UR14][R8.64] ;  /* 0x0000000e08097981 */ /* 0x000ea8000c1e1900 */
[----:B------:R-:W3:Y:S01]  /*1240*/  LDG.E R24, desc[UR14][R24.64+0x40] ;  /* 0x0000400e18187981 */ /* 0x000ee2000c1e1900 */
[----:B0-----:R-:W-:-:S04]  /*1250*/  FFMA R12, R12, R15, R13 ;  /* 0x0000000f0c0c7223 */ /* 0x001fc8000000000d */
[----:B-1----:R-:W-:-:S04]  /*1260*/  FFMA R13, R27, R16, R12 ;  /* 0x000000101b0d7223 */ /* 0x002fc8000000000c */
[----:B------:R-:W-:-:S04]  /*1270*/  FFMA R14, R14, R17, R13 ;  /* 0x000000110e0e7223 */ /* 0x000fc8000000000d */
[----:B------:R-:W-:-:S04]  /*1280*/  FFMA R29, R29, R18, R14 ;  /* 0x000000121d1d7223 */ /* 0x000fc8000000000e */
[----:B------:R-:W-:Y:S01]  /*1290*/  FFMA R19, R26, R19, R29 ;  /* 0x000000131a137223 */ /* 0x000fe2000000001d */
        /* <DEDUP_REMOVED lines=9> */
[----:B------:R-:W-:Y:S04]  /*1330*/  LDS R23, [R20+0x100] ;  /* 0x0001000014177984 */ /* 0x000fe80000000800 */
[----:B------:R-:W4:Y:S04]  /*1340*/  LDS.128 R12, [R21+0x10] ;  /* 0x00001000150c7984 */ /* 0x000f280000000c00 */
[----:B------:R-:W5:Y:S04]  /*1350*/  LDS R26, [R20+0x140] ;  /* 0x00014000141a7984 */ /* 0x000f680000000800 */
[----:B------:R-:W5:Y:S04]  /*1360*/  LDS R29, [R20+0x180] ;  /* 0x00018000141d7984 */ /* 0x000f680000000800 */
[----:B------:R-:W5:Y:S01]  /*1370*/  LDS R22, [R20+0x1c0] ;  /* 0x0001c00014167984 */ /* 0x000f620000000800 */
[----:B0-----:R-:W-:-:S04]  /*1380*/  FFMA R19, R28, R8, R19 ;  /* 0x000000081c137223 */ /* 0x001fc80000000013 */
[----:B-1----:R-:W-:Y:S02]  /*1390*/  FFMA R24, R24, R9, R19 ;  /* 0x0000000918187223 */ /* 0x002fe40000000013 */
[----:B------:R-:W-:Y:S02]  /*13a0*/  LDS.128 R16, [R21+0x20] ;  /* 0x0000200015107984 */ /* 0x000fe40000000c00 */
[----:B--2---:R-:W-:Y:S02]  /*13b0*/  FFMA R10, R27, R10, R24 ;  /* 0x0000000a1b0a7223 */ /* 0x004fe40000000018 */
[----:B------:R-:W0:Y:S02]  /*13c0*/  LDS R27, [R20+0x200] ;  /* 0x00020000141b7984 */ /* 0x000e240000000800 */
[----:B---3--:R-:W-:Y:S02]  /*13d0*/  FFMA R10, R25, R11, R10 ;  /* 0x0000000b190a7223 */ /* 0x008fe4000000000a */
[----:B------:R-:W1:Y:S02]  /*13e0*/  LDS R24, [R20+0x240] ;  /* 0x0002400014187984 */ /* 0x000e640000000800 */
[----:B----4-:R-:W-:-:S02]  /*13f0*/  FFMA R9, R23, R12, R10 ;  /* 0x0000000c17097223 */ /* 0x010fc4000000000a */
[----:B------:R-:W2:Y:S04]  /*1400*/  LDS R23, [R20+0x280] ;  /* 0x0002800014177984 */ /* 0x000ea80000000800 */
[----:B------:R-:W3:Y:S01]  /*1410*/  LDS R12, [R20+0x2c0] ;  /* 0x0002c000140c7984 */ /* 0x000ee20000000800 */
[----:B-----5:R-:W-:-:S03]  /*1420*/  FFMA R26, R26, R13, R9 ;  /* 0x0000000d1a1a7223 */ /* 0x020fc60000000009 */
[----:B------:R-:W-:Y:S01]  /*1430*/  LDS R13, [R20+0x300] ;  /* 0x00030000140d7984 */ /* 0x000fe20000000800 */
[----:B------:R-:W-:-:S03]  /*1440*/  FFMA R29, R29, R14, R26 ;  /* 0x0000000e1d1d7223 */ /* 0x000fc6000000001a */
[----:B------:R-:W4:Y:S01]  /*1450*/  LDS.128 R8, [R21+0x30] ;  /* 0x0000300015087984 */ /* 0x000f220000000c00 */
[----:B------:R-:W-:-:S03]  /*1460*/  FFMA R26, R22, R15, R29 ;  /* 0x0000000f161a7223 */ /* 0x000fc6000000001d */
[----:B------:R-:W5:Y:S04]  /*1470*/  LDS R14, [R20+0x340] ;  /* 0x00034000140e7984 */ /* 0x000f680000000800 */
[----:B------:R-:W5:Y:S04]  /*1480*/  LDS R15, [R20+0x380] ;  /* 0x00038000140f7984 */ /* 0x000f680000000800 */
[----:B------:R-:W5:Y:S01]  /*1490*/  LDS R22, [R20+0x3c0] ;  /* 0x0003c00014167984 */ /* 0x000f620000000800 */
[----:B0-----:R-:W-:-:S04]  /*14a0*/  FFMA R27, R27, R16, R26 ;  /* 0x000000101b1b7223 */ /* 0x001fc8000000001a */
[----:B-1----:R-:W-:-:S04]  /*14b0*/  FFMA R24, R24, R17, R27 ;  /* 0x0000001118187223 */ /* 0x002fc8000000001b */
[----:B--2---:R-:W-:-:S04]  /*14c0*/  FFMA R23, R23, R18, R24 ;  /* 0x0000001217177223 */ /* 0x004fc80000000018 */
[----:B---3--:R-:W-:-:S04]  /*14d0*/  FFMA R12, R12, R19, R23 ;  /* 0x000000130c0c7223 */ /* 0x008fc80000000017 */
[----:B----4-:R-:W-:-:S04]  /*14e0*/  FFMA R13, R13, R8, R12 ;  /* 0x000000080d0d7223 */ /* 0x010fc8000000000c */
[----:B-----5:R-:W-:-:S04]  /*14f0*/  FFMA R14, R14, R9, R13 ;  /* 0x000000090e0e7223 */ /* 0x020fc8000000000d */
[----:B------:R-:W-:-:S04]  /*1500*/  FFMA R15, R15, R10, R14 ;  /* 0x0000000a0f0f7223 */ /* 0x000fc8000000000e */
[----:B------:R-:W-:Y:S01]  /*1510*/  FFMA R29, R22, R11, R15 ;  /* 0x0000000b161d7223 */ /* 0x000fe2000000000f */
[----:B------:R-:W-:Y:S06]  /*1520*/  BAR.SYNC.DEFER_BLOCKING 0x0 ;  /* 0x0000000000007b1d */ /* 0x000fec0000010000 */
.L_x_3:
[----:B------:R-:W-:Y:S05]  /*1530*/  BRA.U UP0, `(.L_x_0) ;  /* 0x0000000100d47547 */ /* 0x000fea000b800000 */
[----:B------:R-:W0:Y:S01]  /*1540*/  LDC.64 R12, c[0x0][0x380] ;  /* 0x0000e000ff0c7b82 */ /* 0x000e220000000a00 */
[----:B------:R-:W-:Y:S02]  /*1550*/  IADD3 R8, PT, PT, R3, UR4, RZ ;  /* 0x0000000403087c10 */ /* 0x000fe4000fffe0ff */
[----:B------:R-:W-:-:S03]  /*1560*/  IADD3 R11, PT, PT, R2, UR4, RZ ;  /* 0x00000004020b7c10 */ /* 0x000fc6000fffe0ff */
[----:B------:R-:W-:Y:S02]  /*1570*/  IMAD R9, R8, R4, R7 ;  /* 0x0000000408097224 */ /* 0x000fe400078e0207 */
[----:B------:R-:W1:Y:S02]  /*1580*/  LDC.64 R14, c[0x0][0x388] ;  /* 0x0000e200ff0e7b82 */ /* 0x000e640000000a00 */
[----:B0-----:R-:W-:-:S05]  /*1590*/  IMAD.WIDE R12, R9, 0x4, R12 ;  /* 0x00000004090c7825 */ /* 0x001fca00078e020c */
[----:B------:R-:W2:Y:S01]  /*15a0*/  LDG.E R4, desc[UR14][R12.64] ;  /* 0x0000000e0c047981 */ /* 0x000ea2000c1e1900 */
[----:B-1----:R-:W-:-:S05]  /*15b0*/  IMAD.WIDE R14, R11, 0x4, R14 ;  /* 0x000000040b0e7825 */ /* 0x002fca00078e020e */
[----:B------:R-:W3:Y:S01]  /*15c0*/  LDG.E R16, desc[UR14][R14.64] ;  /* 0x0000000e0e107981 */ /* 0x000ee2000c1e1900 */
[----:B------:R-:W-:Y:S01]  /*15d0*/  ULEA UR8, UR9, UR8, 0x18 ;  /* 0x0000000809087291 */ /* 0x000fe2000f8ec0ff */
[----:B------:R-:W-:-:S05]  /*15e0*/  LEA R19, R0, R21, 0x2 ;  /* 0x0000001500137211 */ /* 0x000fca00078e10ff */
[----:B------:R-:W-:-:S04]  /*15f0*/  LEA R2, R0, UR8, 0x2 ;  /* 0x0000000800027c11 */ /* 0x000fc8000f8e10ff */
[----:B------:R-:W-:-:S05]  /*1600*/  LEA R17, R3, R2, 0x6 ;  /* 0x0000000203117211 */ /* 0x000fca00078e30ff */
        /* <DEDUP_REMOVED lines=12> */
[----:B------:R-:W5:Y:S04]  /*16d0*/  LDS R4, [R2+0x1c0] ;  /* 0x0001c00002047984 */ /* 0x000f680000000800 */
[----:B------:R-:W-:Y:S01]  /*16e0*/  LDS R25, [R2+0x200] ;  /* 0x0002000002197984 */ /* 0x000fe20000000800 */
[----:B0-----:R-:W-:-:S03]  /*16f0*/  FFMA R8, R18, R8, R29 ;  /* 0x0000000812087223 */ /* 0x001fc6000000001d */
[----:B------:R-:W-:Y:S04]  /*1700*/  LDS R20, [R2+0x240] ;  /* 0x0002400002147984 */ /* 0x000fe80000000800 */
[----:B------:R-:W0:Y:S01]  /*1710*/  LDS.128 R16, [R21+0x20] ;  /* 0x0000200015107984 */ /* 0x000e220000000c00 */
[----:B-1----:R-:W-:-:S03]  /*1720*/  FFMA R9, R27, R9, R8 ;  /* 0x000000091b097223 */ /* 0x002fc60000000008 */
[----:B------:R-:W1:Y:S01]  /*1730*/  LDS R27, [R2+0x280] ;  /* 0x00028000021b7984 */ /* 0x000e620000000800 */
[----:B--2---:R-:W-:-:S03]  /*1740*/  FFMA R9, R22, R10, R9 ;  /* 0x0000000a16097223 */ /* 0x004fc60000000009 */
[----:B------:R-:W2:Y:S01]  /*1750*/  LDS R22, [R2+0x2c0] ;  /* 0x0002c00002167984 */ /* 0x000ea20000000800 */
[----:B---3--:R-:W-:-:S03]  /*1760*/  FFMA R24, R24, R11, R9 ;  /* 0x0000000b18187223 */ /* 0x008fc60000000009 */
[----:B------:R-:W-:Y:S04]  /*1770*/  LDS R29, [R2+0x300] ;  /* 0x00030000021d7984 */ /* 0x000fe80000000800 */
[----:B------:R-:W3:Y:S01]  /*1780*/  LDS.128 R8, [R21+0x30] ;  /* 0x0000300015087984 */ /* 0x000ee20000000c00 */
[----:B----4-:R-:W-:-:S03]  /*1790*/  FFMA R3, R3, R12, R24 ;  /* 0x0000000c03037223 */ /* 0x010fc60000000018 */
[----:B------:R-:W4:Y:S01]  /*17a0*/  LDS R12, [R2+0x340] ;  /* 0x00034000020c7984 */ /* 0x000f220000000800 */
[----:B-----5:R-:W-:-:S03]  /*17b0*/  FFMA R24, R0, R13, R3 ;  /* 0x0000000d00187223 */ /* 0x020fc60000000003 */
[----:B------:R-:W5:Y:S04]  /*17c0*/  LDS R3, [R2+0x380] ;  /* 0x0003800002037984 */ /* 0x000f680000000800 */
[----:B------:R-:W5:Y:S01]  /*17d0*/  LDS R0, [R2+0x3c0] ;  /* 0x0003c00002007984 */ /* 0x000f620000000800 */
[----:B------:R-:W-:-:S04]  /*17e0*/  FFMA R23, R23, R14, R24 ;  /* 0x0000000e17177223 */ /* 0x000fc80000000018 */
[----:B------:R-:W-:-:S04]  /*17f0*/  FFMA R4, R4, R15, R23 ;  /* 0x0000000f04047223 */ /* 0x000fc80000000017 */
[----:B0-----:R-:W-:-:S04]  /*1800*/  FFMA R25, R25, R16, R4 ;  /* 0x0000001019197223 */ /* 0x001fc80000000004 */
[----:B------:R-:W-:-:S04]  /*1810*/  FFMA R20, R20, R17, R25 ;  /* 0x0000001114147223 */ /* 0x000fc80000000019 */
[----:B-1----:R-:W-:-:S04]  /*1820*/  FFMA R27, R27, R18, R20 ;  /* 0x000000121b1b7223 */ /* 0x002fc80000000014 */
[----:B--2---:R-:W-:-:S04]  /*1830*/  FFMA R22, R22, R19, R27 ;  /* 0x0000001316167223 */ /* 0x004fc8000000001b */
[----:B---3--:R-:W-:-:S04]  /*1840*/  FFMA R29, R29, R8, R22 ;  /* 0x000000081d1d7223 */ /* 0x008fc80000000016 */
[----:B----4-:R-:W-:-:S04]  /*1850*/  FFMA R12, R12, R9, R29 ;  /* 0x000000090c0c7223 */ /* 0x010fc8000000001d */
[----:B-----5:R-:W-:-:S04]  /*1860*/  FFMA R3, R3, R10, R12 ;  /* 0x0000000a03037223 */ /* 0x020fc8000000000c */
[----:B------:R-:W-:Y:S01]  /*1870*/  FFMA R29, R0, R11, R3 ;  /* 0x0000000b001d7223 */ /* 0x000fe20000000003 */
[----:B------:R-:W-:Y:S06]  /*1880*/  BAR.SYNC.DEFER_BLOCKING 0x0 ;  /* 0x0000000000007b1d */ /* 0x000fec0000010000 */
.L_x_0:
[----:B------:R-:W0:Y:S01]  /*1890*/  LDC.64 R2, c[0x0][0x390] ;  /* 0x0000e400ff027b82 */ /* 0x000e220000000a00 */
[----:B------:R-:W-:-:S04]  /*18a0*/  IMAD R5, R7, R5, R6 ;  /* 0x0000000507057224 */ /* 0x000fc800078e0206 */
[----:B0-----:R-:W-:-:S05]  /*18b0*/  IMAD.WIDE R2, R5, 0x4, R2 ;  /* 0x0000000405027825 */ /* 0x001fca00078e0202 */
[----:B------:R-:W-:Y:S01]  /*18c0*/  STG.E desc[UR14][R2.64], R29 ;  /* 0x0000001d02007986 */ /* 0x000fe2000c10190e */
[----:B------:R-:W-:Y:S05]  /*18d0*/  EXIT ;  /* 0x000000000000794d */ /* 0x000fea0003800000 */
.L_x_4:
[----:B------:R-:W-:-:S00]  /*18e0*/  BRA `(.L_x_4) ;  /* 0xfffffffc00fc7947 */ /* 0x000fc0000383ffff */
[----:B------:R-:W-:-:S00]  /*18f0*/  NOP ;  /* 0x0000000000007918 */ /* 0x000fc00000000000 */
        /* <DEDUP_REMOVED lines=8> */
.L_x_5:


//--------------------- .nv.shared._Z4mmttPKfS0_Pfiii --------------------------
	.section	.nv.shared._Z4mmttPKfS0_Pfiii,"aw",@nobits
	.sectionflags	@""
	.align	4
.nv.shared._Z4mmttPKfS0_Pfiii:
	.zero		3072


//--------------------- .nv.shared.reserved.0     --------------------------
	.section	.nv.shared.reserved.0,"aw",@nobits
	.weak		__nv_reservedSMEM_offset_0_alias
	.size		__nv_reservedSMEM_offset_0_alias, 0, 64
	.other		__nv_reservedSMEM_offset_0_alias,@"STO_CUDA_RESERVED_SHARED STV_DEFAULT"
__nv_reservedSMEM_offset_0_alias:
	.zero		0
	.zero		64


//--------------------- .nv.constant0._Z4mmttPKfS0_Pfiii --------------------------
	.section	.nv.constant0._Z4mmttPKfS0_Pfiii,"a",@progbits
	.sectionflags	@""
	.align	4
.nv.constant0._Z4mmttPKfS0_Pfiii:
	.zero		932


//--------------------- SYMBOLS --------------------------

	.type		.nv.reservedSmem.offset0,@object
	.size		.nv.reservedSmem.offset0,0x4
	.type		.nv.reservedSmem.cap,@object
	.size		.nv.reservedSmem.cap,0x4
